	.headerflags	@"EF_CUDA_TEXMODE_UNIFIED EF_CUDA_64BIT_ADDRESS EF_CUDA_ACCELERATORS EF_CUDA_SM90 EF_CUDA_VIRTUAL_SM(EF_CUDA_SM90)"
	.elftype	@"ET_EXEC"


//--------------------- .nv.info                  --------------------------
	.section	.nv.info,"",@"SHT_CUDA_INFO"
	.align	4


	//----- nvinfo : EIATTR_REGCOUNT
	.align		4
        /*0000*/ 	.byte	0x04, 0x2f
        /*0002*/ 	.short	(.L_3 - .L_2)
	.align		4
.L_2:
        /*0004*/ 	.word	index@(triton_poi_fused__native_batch_norm_legit_no_training_add_native_batch_norm_backward_relu_21)
        /*0008*/ 	.word	0x0000001a


	//----- nvinfo : EIATTR_MIN_STACK_SIZE
	.align		4
.L_3:
        /*000c*/ 	.byte	0x04, 0x12
        /*000e*/ 	.short	(.L_5 - .L_4)
	.align		4
.L_4:
        /*0010*/ 	.word	index@(triton_poi_fused__native_batch_norm_legit_no_training_add_native_batch_norm_backward_relu_21)
        /*0014*/ 	.word	0x00000000


	//----- nvinfo : EIATTR_FRAME_SIZE
	.align		4
.L_5:
        /*0018*/ 	.byte	0x04, 0x11
        /*001a*/ 	.short	(.L_7 - .L_6)
	.align		4
.L_6:
        /*001c*/ 	.word	index@(triton_poi_fused__native_batch_norm_legit_no_training_add_native_batch_norm_backward_relu_21)
        /*0020*/ 	.word	0x00000000


	//----- nvinfo : EIATTR_MIN_STACK_SIZE
	.align		4
.L_7:
        /*0024*/ 	.byte	0x04, 0x12
        /*0026*/ 	.short	(.L_9 - .L_8)
	.align		4
.L_8:
        /*0028*/ 	.word	index@(triton_poi_fused__native_batch_norm_legit_no_training_add_native_batch_norm_backward_relu_21)
        /*002c*/ 	.word	0x00000000
.L_9:


//--------------------- .nv.info.triton_poi_fused__native_batch_norm_legit_no_training_add_native_batch_norm_backward_relu_21 --------------------------
	.section	.nv.info.triton_poi_fused__native_batch_norm_legit_no_training_add_native_batch_norm_backward_relu_21,"",@"SHT_CUDA_INFO"
	.sectionflags	@""
	.align	4


	//----- nvinfo : EIATTR_CUDA_API_VERSION
	.align		4
        /*0000*/ 	.byte	0x04, 0x37
        /*0002*/ 	.short	(.L_11 - .L_10)
.L_10:
        /*0004*/ 	.word	0x0000007c


	//----- nvinfo : EIATTR_KPARAM_INFO
	.align		4
.L_11:
        /*0008*/ 	.byte	0x04, 0x17
        /*000a*/ 	.short	(.L_13 - .L_12)
.L_12:
        /*000c*/ 	.word	0x00000000
        /*0010*/ 	.short	0x000b
        /*0012*/ 	.short	0x0058
        /*0014*/ 	.byte	0x00, 0xf0, 0x11, 0x00


	//----- nvinfo : EIATTR_KPARAM_INFO
	.align		4
.L_13:
        /*0018*/ 	.byte	0x04, 0x17
        /*001a*/ 	.short	(.L_15 - .L_14)
.L_14:
        /*001c*/ 	.word	0x00000000
        /*0020*/ 	.short	0x000a
        /*0022*/ 	.short	0x0050
        /*0024*/ 	.byte	0x00, 0xf4, 0x21, 0x00


	//----- nvinfo : EIATTR_KPARAM_INFO
	.align		4
.L_15:
        /*0028*/ 	.byte	0x04, 0x17
        /*002a*/ 	.short	(.L_17 - .L_16)
.L_16:
        /*002c*/ 	.word	0x00000000
        /*0030*/ 	.short	0x0009
        /*0032*/ 	.short	0x0048
        /*0034*/ 	.byte	0x00, 0xf4, 0x21, 0x00


	//----- nvinfo : EIATTR_KPARAM_INFO
	.align		4
.L_17:
        /*0038*/ 	.byte	0x04, 0x17
        /*003a*/ 	.short	(.L_19 - .L_18)
.L_18:
        /*003c*/ 	.word	0x00000000
        /*0040*/ 	.short	0x0008
        /*0042*/ 	.short	0x0040
        /*0044*/ 	.byte	0x00, 0xf4, 0x21, 0x00


	//----- nvinfo : EIATTR_KPARAM_INFO
	.align		4
.L_19:
        /*0048*/ 	.byte	0x04, 0x17
        /*004a*/ 	.short	(.L_21 - .L_20)
.L_20:
        /*004c*/ 	.word	0x00000000
        /*0050*/ 	.short	0x0007
        /*0052*/ 	.short	0x0038
        /*0054*/ 	.byte	0x00, 0xf4, 0x21, 0x00


	//----- nvinfo : EIATTR_KPARAM_INFO
	.align		4
.L_21:
        /*0058*/ 	.byte	0x04, 0x17
        /*005a*/ 	.short	(.L_23 - .L_22)
.L_22:
        /*005c*/ 	.word	0x00000000
        /*0060*/ 	.short	0x0006
        /*0062*/ 	.short	0x0030
        /*0064*/ 	.byte	0x00, 0xf4, 0x21, 0x00


	//----- nvinfo : EIATTR_KPARAM_INFO
	.align		4
.L_23:
        /*0068*/ 	.byte	0x04, 0x17
        /*006a*/ 	.short	(.L_25 - .L_24)
.L_24:
        /*006c*/ 	.word	0x00000000
        /*0070*/ 	.short	0x0005
        /*0072*/ 	.short	0x0028
        /*0074*/ 	.byte	0x00, 0xf4, 0x21, 0x00


	//----- nvinfo : EIATTR_KPARAM_INFO
	.align		4
.L_25:
        /*0078*/ 	.byte	0x04, 0x17
        /*007a*/ 	.short	(.L_27 - .L_26)
.L_26:
        /*007c*/ 	.word	0x00000000
        /*0080*/ 	.short	0x0004
        /*0082*/ 	.short	0x0020
        /*0084*/ 	.byte	0x00, 0xf4, 0x21, 0x00


	//----- nvinfo : EIATTR_KPARAM_INFO
	.align		4
.L_27:
        /*0088*/ 	.byte	0x04, 0x17
        /*008a*/ 	.short	(.L_29 - .L_28)
.L_28:
        /*008c*/ 	.word	0x00000000
        /*0090*/ 	.short	0x0003
        /*0092*/ 	.short	0x0018
        /*0094*/ 	.byte	0x00, 0xf4, 0x21, 0x00


	//----- nvinfo : EIATTR_KPARAM_INFO
	.align		4
.L_29:
        /*0098*/ 	.byte	0x04, 0x17
        /*009a*/ 	.short	(.L_31 - .L_30)
.L_30:
        /*009c*/ 	.word	0x00000000
        /*00a0*/ 	.short	0x0002
        /*00a2*/ 	.short	0x0010
        /*00a4*/ 	.byte	0x00, 0xf4, 0x21, 0x00


	//----- nvinfo : EIATTR_KPARAM_INFO
	.align		4
.L_31:
        /*00a8*/ 	.byte	0x04, 0x17
        /*00aa*/ 	.short	(.L_33 - .L_32)
.L_32:
        /*00ac*/ 	.word	0x00000000
        /*00b0*/ 	.short	0x0001
        /*00b2*/ 	.short	0x0008
        /*00b4*/ 	.byte	0x00, 0xf4, 0x21, 0x00


	//----- nvinfo : EIATTR_KPARAM_INFO
	.align		4
.L_33:
        /*00b8*/ 	.byte	0x04, 0x17
        /*00ba*/ 	.short	(.L_35 - .L_34)
.L_34:
        /*00bc*/ 	.word	0x00000000
        /*00c0*/ 	.short	0x0000
        /*00c2*/ 	.short	0x0000
        /*00c4*/ 	.byte	0x00, 0xf4, 0x21, 0x00


	//----- nvinfo : EIATTR_SPARSE_MMA_MASK
	.align		4
.L_35:
        /*00c8*/ 	.byte	0x03, 0x50
        /*00ca*/ 	.short	0x0000


	//----- nvinfo : EIATTR_MAXREG_COUNT
	.align		4
        /*00cc*/ 	.byte	0x03, 0x1b
        /*00ce*/ 	.short	0x00ff


	//----- nvinfo : EIATTR_EXIT_INSTR_OFFSETS
	.align		4
        /*00d0*/ 	.byte	0x04, 0x1c
        /*00d2*/ 	.short	(.L_37 - .L_36)


	//   ....[0]....
.L_36:
        /*00d4*/ 	.word	0x00000540


	//----- nvinfo : EIATTR_REQNTID
	.align		4
.L_37:
        /*00d8*/ 	.byte	0x04, 0x10
        /*00da*/ 	.short	(.L_39 - .L_38)
.L_38:
        /*00dc*/ 	.word	0x00000100
        /*00e0*/ 	.word	0x00000001
        /*00e4*/ 	.word	0x00000001


	//----- nvinfo : EIATTR_CBANK_PARAM_SIZE
	.align		4
.L_39:
        /*00e8*/ 	.byte	0x03, 0x19
        /*00ea*/ 	.short	0x005c


	//----- nvinfo : EIATTR_PARAM_CBANK
	.align		4
        /*00ec*/ 	.byte	0x04, 0x0a
        /*00ee*/ 	.short	(.L_41 - .L_40)
	.align		4
.L_40:
        /*00f0*/ 	.word	index@(.nv.constant0.triton_poi_fused__native_batch_norm_legit_no_training_add_native_batch_norm_backward_relu_21)
        /*00f4*/ 	.short	0x0210
        /*00f6*/ 	.short	0x005c


	//----- nvinfo : EIATTR_SW_WAR
	.align		4
.L_41:
        /*00f8*/ 	.byte	0x04, 0x36
        /*00fa*/ 	.short	(.L_43 - .L_42)
.L_42:
        /*00fc*/ 	.word	0x00000008
.L_43:


//--------------------- .nv.callgraph             --------------------------
	.section	.nv.callgraph,"",@"SHT_CUDA_CALLGRAPH"
	.align	4
	.sectionentsize	8
	.align		4
        /*0000*/ 	.word	0x00000000
	.align		4
        /*0004*/ 	.word	0xffffffff
	.align		4
        /*0008*/ 	.word	0x00000000
	.align		4
        /*000c*/ 	.word	0xfffffffe
	.align		4
        /*0010*/ 	.word	0x00000000
	.align		4
        /*0014*/ 	.word	0xfffffffd
	.align		4
        /*0018*/ 	.word	0x00000000
	.align		4
        /*001c*/ 	.word	0xfffffffc


//--------------------- .nv.constant4             --------------------------
	.section	.nv.constant4,"a",@progbits
	.align	8
	.align		8
.nv.constant4:
        /*0000*/ 	.dword	_$_str
	.align		8
        /*0008*/ 	.dword	_$_str_$_2


//--------------------- .text.triton_poi_fused__native_batch_norm_legit_no_training_add_native_batch_norm_backward_relu_21 --------------------------
	.section	.text.triton_poi_fused__native_batch_norm_legit_no_training_add_native_batch_norm_backward_relu_21,"ax",@progbits
	.align	128
        .global         triton_poi_fused__native_batch_norm_legit_no_training_add_native_batch_norm_backward_relu_21
        .type           triton_poi_fused__native_batch_norm_legit_no_training_add_native_batch_norm_backward_relu_21,@function
        .size           triton_poi_fused__native_batch_norm_legit_no_training_add_native_batch_norm_backward_relu_21,(.L_x_1 - triton_poi_fused__native_batch_norm_legit_no_training_add_native_batch_norm_backward_relu_21)
        .other          triton_poi_fused__native_batch_norm_legit_no_training_add_native_batch_norm_backward_relu_21,@"STO_CUDA_ENTRY STV_DEFAULT"
triton_poi_fused__native_batch_norm_legit_no_training_add_native_batch_norm_backward_relu_21:
.text.triton_poi_fused__native_batch_norm_legit_no_training_add_native_batch_norm_backward_relu_21:
[----:B------:R-:W-:Y:S01]  /*0000*/  LDC R1, c[0x0][0x28] ;  /* 0x00000a00ff017b82 */ /* 0x000fe20000000800 */
[----:B------:R-:W1:Y:S07]  /*0010*/  S2R R0, SR_TID.X ;  /* 0x0000000000007919 */ /* 0x000e6e0000002100 */
[----:B------:R-:W2:Y:S01]  /*0020*/  LDC.64 R2, c[0x0][0x240] ;  /* 0x00009000ff027b82 */ /* 0x000ea20000000a00 */
[----:B------:R-:W-:Y:S01]  /*0030*/  ULDC.64 UR4, c[0x0][0x208] ;  /* 0x0000820000047ab9 */ /* 0x000fe20000000a00 */
[----:B------:R-:W3:Y:S06]  /*0040*/  S2R R7, SR_CTAID.X ;  /* 0x0000000000077919 */ /* 0x000eec0000002500 */
[----:B------:R-:W4:Y:S08]  /*0050*/  LDC.64 R22, c[0x0][0x220] ;  /* 0x00008800ff167b82 */ /* 0x000f300000000a00 */
[----:B------:R-:W5:Y:S08]  /*0060*/  LDC.64 R8, c[0x0][0x228] ;  /* 0x00008a00ff087b82 */ /* 0x000f700000000a00 */
[----:B------:R-:W5:Y:S01]  /*0070*/  LDC.64 R10, c[0x0][0x230] ;  /* 0x00008c00ff0a7b82 */ /* 0x000f620000000a00 */
[----:B-1----:R-:W-:-:S07]  /*0080*/  SHF.L.U32 R0, R0, 0x1, RZ ;  /* 0x0000000100007819 */ /* 0x002fce00000006ff */
[----:B------:R-:W1:Y:S01]  /*0090*/  LDC.64 R14, c[0x0][0x238] ;  /* 0x00008e00ff0e7b82 */ /* 0x000e620000000a00 */
[----:B---3--:R-:W-:Y:S02]  /*00a0*/  SHF.R.S32.HI R5, RZ, 0x16, R7 ;  /* 0x00000016ff057819 */ /* 0x008fe40000011407 */
[----:B------:R-:W-:Y:S02]  /*00b0*/  LOP3.LUT R0, R0, 0x1fe, RZ, 0xc0, !PT ;  /* 0x000001fe00007812 */ /* 0x000fe400078ec0ff */
[----:B------:R-:W-:-:S03]  /*00c0*/  SGXT R5, R5, 0x1 ;  /* 0x000000010505781a */ /* 0x000fc60000000200 */
[----:B------:R-:W3:Y:S01]  /*00d0*/  LDC.64 R16, c[0x0][0x248] ;  /* 0x00009200ff107b82 */ /* 0x000ee20000000a00 */
[----:B------:R-:W-:-:S04]  /*00e0*/  LEA R0, R7, R0, 0x9 ;  /* 0x0000000007007211 */ /* 0x000fc800078e48ff */
[----:B------:R-:W-:-:S03]  /*00f0*/  LEA.HI R5, R5, R0, RZ, 0x7 ;  /* 0x0000000005057211 */ /* 0x000fc600078f38ff */
[----:B------:R-:W1:Y:S01]  /*0100*/  LDC.64 R6, c[0x0][0x218] ;  /* 0x00008600ff067b82 */ /* 0x000e620000000a00 */
[----:B------:R-:W-:-:S04]  /*0110*/  LOP3.LUT R5, R5, 0xffffff80, RZ, 0xc0, !PT ;  /* 0xffffff8005057812 */ /* 0x000fc800078ec0ff */
[----:B------:R-:W-:-:S03]  /*0120*/  IADD3 R21, R0, -R5, RZ ;  /* 0x8000000500157210 */ /* 0x000fc60007ffe0ff */
[----:B------:R-:W3:Y:S02]  /*0130*/  LDC.64 R4, c[0x0][0x210] ;  /* 0x00008400ff047b82 */ /* 0x000ee40000000a00 */
[----:B--2---:R-:W-:-:S06]  /*0140*/  IMAD.WIDE R2, R21, 0x4, R2 ;  /* 0x0000000415027825 */ /* 0x004fcc00078e0202 */
[----:B------:R-:W2:Y:S01]  /*0150*/  LDG.E.EL.64 R2, desc[UR4][R2.64] ;  /* 0x0000000402027981 */ /* 0x000ea2000c2e1b00 */
[C---:B----4-:R-:W-:Y:S01]  /*0160*/  IMAD.WIDE R22, R0.reuse, 0x4, R22 ;  /* 0x0000000400167825 */ /* 0x050fe200078e0216 */
[----:B------:R-:W4:Y:S03]  /*0170*/  LDC.64 R18, c[0x0][0x250] ;  /* 0x00009400ff127b82 */ /* 0x000f260000000a00 */
[----:B01----:R-:W-:-:S06]  /*0180*/  IMAD.WIDE R6, R0, 0x4, R6 ;  /* 0x0000000400067825 */ /* 0x003fcc00078e0206 */
[----:B------:R-:W2:Y:S01]  /*0190*/  LDG.E.64 R6, desc[UR4][R6.64] ;  /* 0x0000000406067981 */ /* 0x000ea2000c1e1b00 */
[----:B---3--:R-:W-:-:S06]  /*01a0*/  IMAD.WIDE R4, R0, 0x4, R4 ;  /* 0x0000000400047825 */ /* 0x008fcc00078e0204 */
[----:B------:R-:W3:Y:S01]  /*01b0*/  LDG.E.64 R4, desc[UR4][R4.64] ;  /* 0x0000000404047981 */ /* 0x000ee2000c1e1b00 */
[----:B-----5:R-:W-:-:S03]  /*01c0*/  IMAD.WIDE R12, R0, 0x4, R8 ;  /* 0x00000004000c7825 */ /* 0x020fc600078e0208 */
[----:B------:R-:W5:Y:S01]  /*01d0*/  LDG.E.64 R8, desc[UR4][R22.64] ;  /* 0x0000000416087981 */ /* 0x000f62000c1e1b00 */
[----:B------:R-:W-:-:S03]  /*01e0*/  IMAD.WIDE R10, R0, 0x4, R10 ;  /* 0x00000004000a7825 */ /* 0x000fc600078e020a */
[----:B------:R-:W5:Y:S01]  /*01f0*/  LDG.E.64 R12, desc[UR4][R12.64] ;  /* 0x000000040c0c7981 */ /* 0x000f62000c1e1b00 */
[----:B------:R-:W-:-:S03]  /*0200*/  IMAD.WIDE R14, R21, 0x4, R14 ;  /* 0x00000004150e7825 */ /* 0x000fc600078e020e */
[----:B------:R-:W5:Y:S01]  /*0210*/  LDG.E.64 R10, desc[UR4][R10.64] ;  /* 0x000000040a0a7981 */ /* 0x000f62000c1e1b00 */
[----:B------:R-:W-:-:S03]  /*0220*/  IMAD.WIDE R16, R21, 0x4, R16 ;  /* 0x0000000415107825 */ /* 0x000fc600078e0210 */
[----:B------:R-:W5:Y:S01]  /*0230*/  LDG.E.EL.64 R14, desc[UR4][R14.64] ;  /* 0x000000040e0e7981 */ /* 0x000f62000c2e1b00 */
[----:B----4-:R-:W-:-:S03]  /*0240*/  IMAD.WIDE R18, R21, 0x4, R18 ;  /* 0x0000000415127825 */ /* 0x010fc600078e0212 */
[----:B------:R-:W4:Y:S04]  /*0250*/  LDG.E.EL.64 R16, desc[UR4][R16.64] ;  /* 0x0000000410107981 */ /* 0x000f28000c2e1b00 */
[----:B------:R-:W4:Y:S01]  /*0260*/  LDG.E.EL.64 R18, desc[UR4][R18.64] ;  /* 0x0000000412127981 */ /* 0x000f22000c2e1b00 */
[----:B--2---:R-:W-:Y:S01]  /*0270*/  FADD R20, R2, 9.9999997473787516356e-06 ;  /* 0x3727c5ac02147421 */ /* 0x004fe20000000000 */
[----:B------:R-:W-:-:S03]  /*0280*/  FADD R3, R3, 9.9999997473787516356e-06 ;  /* 0x3727c5ac03037421 */ /* 0x000fc60000000000 */
[----:B------:R-:W0:Y:S08]  /*0290*/  MUFU.SQRT R2, R20 ;  /* 0x0000001400027308 */ /* 0x000e300000002000 */
[----:B------:R-:W1:Y:S01]  /*02a0*/  MUFU.SQRT R21, R3 ;  /* 0x0000000300157308 */ /* 0x000e620000002000 */
[C---:B0-----:R-:W-:Y:S02]  /*02b0*/  FSETP.GT.AND P0, PT, R2.reuse, 8.50705917302346158658e+37, PT ;  /* 0x7e8000000200780b */ /* 0x041fe40003f04000 */
[----:B------:R-:W-:-:S02]  /*02c0*/  FSETP.GEU.AND P2, PT, R2, 1.175494350822287508e-38, PT ;  /* 0x008000000200780b */ /* 0x000fc40003f4e000 */
[C---:B-1----:R-:W-:Y:S02]  /*02d0*/  FSETP.GT.AND P1, PT, R21.reuse, 8.50705917302346158658e+37, PT ;  /* 0x7e8000001500780b */ /* 0x042fe40003f24000 */
[----:B------:R-:W-:Y:S01]  /*02e0*/  FSETP.GEU.AND P3, PT, R21, 1.175494350822287508e-38, PT ;  /* 0x008000001500780b */ /* 0x000fe20003f6e000 */
[----:B---3--:R-:W-:Y:S01]  /*02f0*/  FADD R20, R5, R7 ;  /* 0x0000000705147221 */ /* 0x008fe20000000000 */
[----:B------:R-:W-:-:S05]  /*0300*/  FADD R5, R4, R6 ;  /* 0x0000000604057221 */ /* 0x000fca0000000000 */
[----:B------:R-:W-:Y:S01]  /*0310*/  @P0 FMUL R2, R2, 0.25 ;  /* 0x3e80000002020820 */ /* 0x000fe20000400000 */
[----:B------:R-:W0:Y:S01]  /*0320*/  LDC.64 R6, c[0x0][0x260] ;  /* 0x00009800ff067b82 */ /* 0x000e220000000a00 */
[----:B-----5:R-:W-:Y:S02]  /*0330*/  FADD R5, R8, R5 ;  /* 0x0000000508057221 */ /* 0x020fe40000000000 */
[----:B------:R-:W-:Y:S01]  /*0340*/  @!P2 FMUL R2, R2, 16777216 ;  /* 0x4b8000000202a820 */ /* 0x000fe20000400000 */
[----:B------:R-:W-:Y:S01]  /*0350*/  @P1 FMUL R21, R21, 0.25 ;  /* 0x3e80000015151820 */ /* 0x000fe20000400000 */
[----:B------:R-:W-:-:S03]  /*0360*/  HFMA2.MMA R8, -RZ, RZ, 1.625, 0 ;  /* 0x3e800000ff087435 */ /* 0x000fc600000001ff */
[----:B------:R-:W-:Y:S01]  /*0370*/  @!P3 FMUL R21, R21, 16777216 ;  /* 0x4b8000001515b820 */ /* 0x000fe20000400000 */
[----:B------:R-:W1:Y:S01]  /*0380*/  MUFU.RCP R2, R2 ;  /* 0x0000000200027308 */ /* 0x000e620000001000 */
[----:B------:R-:W-:-:S07]  /*0390*/  FADD R20, R9, R20 ;  /* 0x0000001409147221 */ /* 0x000fce0000000000 */
[----:B------:R-:W2:Y:S01]  /*03a0*/  MUFU.RCP R21, R21 ;  /* 0x0000001500157308 */ /* 0x000ea20000001000 */
[C---:B------:R-:W-:Y:S01]  /*03b0*/  FSEL R9, R8.reuse, 1, P0 ;  /* 0x3f80000008097808 */ /* 0x040fe20000000000 */
[----:B------:R-:W-:Y:S01]  /*03c0*/  FADD R20, R13, R20 ;  /* 0x000000140d147221 */ /* 0x000fe20000000000 */
[----:B------:R-:W-:Y:S01]  /*03d0*/  FSEL R8, R8, 1, P1 ;  /* 0x3f80000008087808 */ /* 0x000fe20000800000 */
[----:B------:R-:W-:Y:S02]  /*03e0*/  FADD R3, R12, R5 ;  /* 0x000000050c037221 */ /* 0x000fe40000000000 */
[----:B------:R-:W3:Y:S01]  /*03f0*/  LDC.64 R4, c[0x0][0x258] ;  /* 0x00009600ff047b82 */ /* 0x000ee20000000a00 */
[----:B------:R-:W-:Y:S01]  /*0400*/  FADD R20, R11, R20 ;  /* 0x000000140b147221 */ /* 0x000fe20000000000 */
[----:B------:R-:W-:Y:S01]  /*0410*/  FADD R3, R10, R3 ;  /* 0x000000030a037221 */ /* 0x000fe20000000000 */
[----:B------:R-:W-:Y:S01]  /*0420*/  @!P2 FMUL R9, R9, 16777216 ;  /* 0x4b8000000909a820 */ /* 0x000fe20000400000 */
[----:B------:R-:W-:Y:S01]  /*0430*/  @!P3 FMUL R8, R8, 16777216 ;  /* 0x4b8000000808b820 */ /* 0x000fe20000400000 */
[----:B------:R-:W-:Y:S01]  /*0440*/  FADD R15, -R15, R20 ;  /* 0x000000140f0f7221 */ /* 0x000fe20000000100 */
[----:B------:R-:W-:Y:S01]  /*0450*/  FADD R14, -R14, R3 ;  /* 0x000000030e0e7221 */ /* 0x000fe20000000100 */
[----:B-1----:R-:W-:Y:S01]  /*0460*/  FMUL R9, R2, R9 ;  /* 0x0000000902097220 */ /* 0x002fe20000400000 */
[----:B--2---:R-:W-:-:S03]  /*0470*/  FMUL R8, R21, R8 ;  /* 0x0000000815087220 */ /* 0x004fc60000400000 */
[----:B------:R-:W-:Y:S01]  /*0480*/  FMUL R9, R14, R9 ;  /* 0x000000090e097220 */ /* 0x000fe20000400000 */
[----:B------:R-:W-:-:S03]  /*0490*/  FMUL R8, R15, R8 ;  /* 0x000000080f087220 */ /* 0x000fc60000400000 */
[----:B----4-:R-:W-:Y:S01]  /*04a0*/  FFMA R9, R16, R9, R18 ;  /* 0x0000000910097223 */ /* 0x010fe20000000012 */
[----:B------:R-:W-:-:S04]  /*04b0*/  FFMA R8, R17, R8, R19 ;  /* 0x0000000811087223 */ /* 0x000fc80000000013 */
[C---:B------:R-:W-:Y:S02]  /*04c0*/  FSETP.GEU.AND P0, PT, R9.reuse, RZ, PT ;  /* 0x000000ff0900720b */ /* 0x040fe40003f0e000 */
[----:B------:R-:W-:Y:S01]  /*04d0*/  FSETP.GEU.AND P1, PT, R8, RZ, PT ;  /* 0x000000ff0800720b */ /* 0x000fe20003f2e000 */
[----:B0-----:R-:W-:Y:S01]  /*04e0*/  IMAD.WIDE R6, R0, 0x4, R6 ;  /* 0x0000000400067825 */ /* 0x001fe200078e0206 */
[----:B------:R-:W-:Y:S02]  /*04f0*/  FSEL R2, R9, RZ, P0 ;  /* 0x000000ff09027208 */ /* 0x000fe40000000000 */
[----:B------:R-:W-:Y:S01]  /*0500*/  FSEL R3, R8, RZ, P1 ;  /* 0x000000ff08037208 */ /* 0x000fe20000800000 */
[----:B---3--:R-:W-:-:S05]  /*0510*/  IMAD.WIDE R4, R0, 0x4, R4 ;  /* 0x0000000400047825 */ /* 0x008fca00078e0204 */
[----:B------:R-:W-:Y:S04]  /*0520*/  STG.E.64 desc[UR4][R4.64], R2 ;  /* 0x0000000204007986 */ /* 0x000fe8000c101b04 */
[----:B------:R-:W-:Y:S01]  /*0530*/  STG.E.64 desc[UR4][R6.64], R14 ;  /* 0x0000000e06007986 */ /* 0x000fe2000c101b04 */
[----:B------:R-:W-:Y:S05]  /*0540*/  EXIT ;  /* 0x000000000000794d */ /* 0x000fea0003800000 */
.L_x_0:
[----:B------:R-:W-:-:S00]  /*0550*/  BRA `(.L_x_0) ;  /* 0xfffffffc00fc7947 */ /* 0x000fc0000383ffff */
[----:B------:R-:W-:-:S00]  /*0560*/  NOP ;  /* 0x0000000000007918 */ /* 0x000fc00000000000 */
        /* <DEDUP_REMOVED lines=9> */
.L_x_1:


//--------------------- .nv.global.init           --------------------------
	.section	.nv.global.init,"aw",@progbits
.nv.global.init:
	.type		_$_str,@object
	.size		_$_str,(_$_str_$_2 - _$_str)
_$_str:
        /*0000*/ 	.byte	0x5f, 0x5f, 0x43, 0x55, 0x44, 0x41, 0x5f, 0x46, 0x54, 0x5a, 0x00
	.type		_$_str_$_2,@object
	.size		_$_str_$_2,(.L_1 - _$_str_$_2)
_$_str_$_2:
        /*000b*/ 	.byte	0x5f, 0x5f, 0x43, 0x55, 0x44, 0x41, 0x5f, 0x50, 0x52, 0x45, 0x43, 0x5f, 0x53, 0x51, 0x52, 0x54
        /*001b*/ 	.byte	0x00
.L_1:


//--------------------- .nv.constant0.triton_poi_fused__native_batch_norm_legit_no_training_add_native_batch_norm_backward_relu_21 --------------------------
	.section	.nv.constant0.triton_poi_fused__native_batch_norm_legit_no_training_add_native_batch_norm_backward_relu_21,"a",@progbits
	.sectionflags	@""
	.align	4
.nv.constant0.triton_poi_fused__native_batch_norm_legit_no_training_add_native_batch_norm_backward_relu_21:
	.zero		620
